//
// Generated by NVIDIA NVVM Compiler
//
// Compiler Build ID: CL-36424714
// Cuda compilation tools, release 13.0, V13.0.88
// Based on NVVM 20.0.0
//

.version 9.0
.target sm_100
.address_size 64

	// .globl	_Z9matrixMul6MatrixS_S_

.visible .entry _Z9matrixMul6MatrixS_S_(
	.param .align 8 .b8 _Z9matrixMul6MatrixS_S__param_0[16],
	.param .align 8 .b8 _Z9matrixMul6MatrixS_S__param_1[16],
	.param .align 8 .b8 _Z9matrixMul6MatrixS_S__param_2[16]
)
{
	.reg .pred 	%p<13>;
	.reg .b32 	%r<42>;
	.reg .b64 	%rd<53>;
	.reg .b64 	%fd<68>;

	ld.param.u32 	%r1, [_Z9matrixMul6MatrixS_S__param_0];
	ld.param.u32 	%r2, [_Z9matrixMul6MatrixS_S__param_1];
	ld.param.u64 	%rd3, [_Z9matrixMul6MatrixS_S__param_2+8];
	ld.param.u64 	%rd7, [_Z9matrixMul6MatrixS_S__param_1+8];
	ld.param.u64 	%rd8, [_Z9matrixMul6MatrixS_S__param_0+8];
	ld.param.v2.u32 	{%r3, %r21}, [_Z9matrixMul6MatrixS_S__param_2];
	cvta.to.global.u64 	%rd1, %rd8;
	cvta.to.global.u64 	%rd2, %rd7;
	mov.u32 	%r22, %ctaid.y;
	mov.u32 	%r23, %ntid.y;
	mov.u32 	%r24, %tid.y;
	mad.lo.s32 	%r4, %r22, %r23, %r24;
	mov.u32 	%r25, %ctaid.x;
	mov.u32 	%r26, %ntid.x;
	mov.u32 	%r27, %tid.x;
	mad.lo.s32 	%r5, %r25, %r26, %r27;
	setp.ge.s32 	%p1, %r4, %r21;
	setp.ge.s32 	%p2, %r5, %r3;
	or.pred  	%p3, %p1, %p2;
	@%p3 bra 	$L__BB0_14;
	setp.lt.s32 	%p4, %r1, 1;
	mov.f64 	%fd67, 0d0000000000000000;
	@%p4 bra 	$L__BB0_13;
	mul.lo.s32 	%r6, %r1, %r4;
	and.b32  	%r7, %r1, 7;
	setp.lt.u32 	%p5, %r1, 8;
	mov.f64 	%fd67, 0d0000000000000000;
	mov.b32 	%r40, 0;
	@%p5 bra 	$L__BB0_5;
	and.b32  	%r40, %r1, 2147483640;
	neg.s32 	%r38, %r40;
	shl.b32 	%r10, %r2, 3;
	mul.wide.u32 	%rd9, %r6, 8;
	add.s64 	%rd10, %rd9, %rd1;
	add.s64 	%rd52, %rd10, 32;
	mov.f64 	%fd67, 0d0000000000000000;
	mul.wide.s32 	%rd13, %r2, 8;
	mov.u32 	%r37, %r5;
$L__BB0_4:
	.pragma "nounroll";
	ld.global.f64 	%fd17, [%rd52+-32];
	mul.wide.s32 	%rd11, %r37, 8;
	add.s64 	%rd12, %rd2, %rd11;
	ld.global.f64 	%fd18, [%rd12];
	fma.rn.f64 	%fd19, %fd17, %fd18, %fd67;
	ld.global.f64 	%fd20, [%rd52+-24];
	add.s64 	%rd14, %rd12, %rd13;
	ld.global.f64 	%fd21, [%rd14];
	fma.rn.f64 	%fd22, %fd20, %fd21, %fd19;
	ld.global.f64 	%fd23, [%rd52+-16];
	add.s64 	%rd15, %rd14, %rd13;
	ld.global.f64 	%fd24, [%rd15];
	fma.rn.f64 	%fd25, %fd23, %fd24, %fd22;
	ld.global.f64 	%fd26, [%rd52+-8];
	add.s64 	%rd16, %rd15, %rd13;
	ld.global.f64 	%fd27, [%rd16];
	fma.rn.f64 	%fd28, %fd26, %fd27, %fd25;
	ld.global.f64 	%fd29, [%rd52];
	add.s64 	%rd17, %rd16, %rd13;
	ld.global.f64 	%fd30, [%rd17];
	fma.rn.f64 	%fd31, %fd29, %fd30, %fd28;
	ld.global.f64 	%fd32, [%rd52+8];
	add.s64 	%rd18, %rd17, %rd13;
	ld.global.f64 	%fd33, [%rd18];
	fma.rn.f64 	%fd34, %fd32, %fd33, %fd31;
	ld.global.f64 	%fd35, [%rd52+16];
	add.s64 	%rd19, %rd18, %rd13;
	ld.global.f64 	%fd36, [%rd19];
	fma.rn.f64 	%fd37, %fd35, %fd36, %fd34;
	ld.global.f64 	%fd38, [%rd52+24];
	add.s64 	%rd20, %rd19, %rd13;
	ld.global.f64 	%fd39, [%rd20];
	fma.rn.f64 	%fd67, %fd38, %fd39, %fd37;
	add.s32 	%r38, %r38, 8;
	add.s32 	%r37, %r37, %r10;
	add.s64 	%rd52, %rd52, 64;
	setp.ne.s32 	%p6, %r38, 0;
	@%p6 bra 	$L__BB0_4;
$L__BB0_5:
	setp.eq.s32 	%p7, %r7, 0;
	@%p7 bra 	$L__BB0_13;
	and.b32  	%r16, %r1, 3;
	setp.lt.u32 	%p8, %r7, 4;
	@%p8 bra 	$L__BB0_8;
	add.s32 	%r29, %r40, %r6;
	mul.wide.u32 	%rd21, %r29, 8;
	add.s64 	%rd22, %rd1, %rd21;
	ld.global.f64 	%fd41, [%rd22];
	mad.lo.s32 	%r30, %r40, %r2, %r5;
	mul.wide.s32 	%rd23, %r30, 8;
	add.s64 	%rd24, %rd2, %rd23;
	ld.global.f64 	%fd42, [%rd24];
	fma.rn.f64 	%fd43, %fd41, %fd42, %fd67;
	cvt.u64.u32 	%rd25, %r6;
	cvt.u64.u32 	%rd26, %r40;
	add.s64 	%rd27, %rd26, %rd25;
	shl.b64 	%rd28, %rd27, 3;
	add.s64 	%rd29, %rd1, %rd28;
	ld.global.f64 	%fd44, [%rd29+8];
	mul.wide.s32 	%rd30, %r2, 8;
	add.s64 	%rd31, %rd24, %rd30;
	ld.global.f64 	%fd45, [%rd31];
	fma.rn.f64 	%fd46, %fd44, %fd45, %fd43;
	ld.global.f64 	%fd47, [%rd29+16];
	add.s64 	%rd32, %rd31, %rd30;
	ld.global.f64 	%fd48, [%rd32];
	fma.rn.f64 	%fd49, %fd47, %fd48, %fd46;
	ld.global.f64 	%fd50, [%rd29+24];
	add.s64 	%rd33, %rd32, %rd30;
	ld.global.f64 	%fd51, [%rd33];
	fma.rn.f64 	%fd67, %fd50, %fd51, %fd49;
	add.s32 	%r40, %r40, 4;
$L__BB0_8:
	setp.eq.s32 	%p9, %r16, 0;
	@%p9 bra 	$L__BB0_13;
	setp.eq.s32 	%p10, %r16, 1;
	@%p10 bra 	$L__BB0_11;
	add.s32 	%r31, %r40, %r6;
	mul.wide.u32 	%rd34, %r31, 8;
	add.s64 	%rd35, %rd1, %rd34;
	ld.global.f64 	%fd53, [%rd35];
	mad.lo.s32 	%r32, %r40, %r2, %r5;
	mul.wide.s32 	%rd36, %r32, 8;
	add.s64 	%rd37, %rd2, %rd36;
	ld.global.f64 	%fd54, [%rd37];
	fma.rn.f64 	%fd55, %fd53, %fd54, %fd67;
	cvt.u64.u32 	%rd38, %r6;
	cvt.u64.u32 	%rd39, %r40;
	add.s64 	%rd40, %rd39, %rd38;
	shl.b64 	%rd41, %rd40, 3;
	add.s64 	%rd42, %rd1, %rd41;
	ld.global.f64 	%fd56, [%rd42+8];
	mul.wide.s32 	%rd43, %r2, 8;
	add.s64 	%rd44, %rd37, %rd43;
	ld.global.f64 	%fd57, [%rd44];
	fma.rn.f64 	%fd67, %fd56, %fd57, %fd55;
	add.s32 	%r40, %r40, 2;
$L__BB0_11:
	and.b32  	%r33, %r1, 1;
	setp.eq.b32 	%p11, %r33, 1;
	not.pred 	%p12, %p11;
	@%p12 bra 	$L__BB0_13;
	add.s32 	%r34, %r40, %r6;
	mul.wide.u32 	%rd45, %r34, 8;
	add.s64 	%rd46, %rd1, %rd45;
	ld.global.f64 	%fd58, [%rd46];
	mad.lo.s32 	%r35, %r40, %r2, %r5;
	mul.wide.s32 	%rd47, %r35, 8;
	add.s64 	%rd48, %rd2, %rd47;
	ld.global.f64 	%fd59, [%rd48];
	fma.rn.f64 	%fd67, %fd58, %fd59, %fd67;
$L__BB0_13:
	mad.lo.s32 	%r36, %r3, %r4, %r5;
	cvta.to.global.u64 	%rd49, %rd3;
	mul.wide.s32 	%rd50, %r36, 8;
	add.s64 	%rd51, %rd49, %rd50;
	st.global.f64 	[%rd51], %fd67;
$L__BB0_14:
	ret;

}


// ===== COMPILED SASS (sm_100) =====

	.target	sm_100

	.elftype	@"ET_EXEC"


//--------------------- .note.nv.tkinfo           --------------------------
	.section	.note.nv.tkinfo,"",@"SHT_NOTE"
	.sectionflags	@"SHF_NOTE_NV_TKINFO"
	.tkinfo
        /*0018*/ 	.word	0x00000002
        /*0030*/ 	.string	""
        /*0030*/ 	.string	"ptxas"
        /*0030*/ 	.string	"Cuda compilation tools, release 13.0, V13.0.88"
        /*0030*/ 	.string	"Build cuda_13.0.r13.0/compiler.36424714_0"
        /*0030*/ 	.string	"-arch sm_100 -m 64 "



//--------------------- .note.nv.cuinfo           --------------------------
	.section	.note.nv.cuinfo,"",@"SHT_NOTE"
	.sectionflags	@"SHF_NOTE_NV_CUINFO"
        /*0018*/ 	.short	0x0002
        /*001a*/ 	.short	0x0064
        /*001c*/ 	.short	0x0082
	.zero		2


//--------------------- .nv.info                  --------------------------
	.section	.nv.info,"",@"SHT_CUDA_INFO"
	.align	4


	//----- nvinfo : EIATTR_REGCOUNT
	.align		4
        /*0000*/ 	.byte	0x04, 0x2f
        /*0002*/ 	.short	(.L_1 - .L_0)
	.align		4
.L_0:
        /*0004*/ 	.word	index@(_Z9matrixMul6MatrixS_S_)
        /*0008*/ 	.word	0x00000020


	//----- nvinfo : EIATTR_FRAME_SIZE
	.align		4
.L_1:
        /*000c*/ 	.byte	0x04, 0x11
        /*000e*/ 	.short	(.L_3 - .L_2)
	.align		4
.L_2:
        /*0010*/ 	.word	index@(_Z9matrixMul6MatrixS_S_)
        /*0014*/ 	.word	0x00000000


	//----- nvinfo : EIATTR_MIN_STACK_SIZE
	.align		4
.L_3:
        /*0018*/ 	.byte	0x04, 0x12
        /*001a*/ 	.short	(.L_5 - .L_4)
	.align		4
.L_4:
        /*001c*/ 	.word	index@(_Z9matrixMul6MatrixS_S_)
        /*0020*/ 	.word	0x00000000
.L_5:


//--------------------- .nv.compat                --------------------------
	.section	.nv.compat,"",@"SHT_CUDA_COMPAT_INFO"
	.align	4
        /*0000*/ 	.byte	0x02, 0x09, 0x00, 0x00, 0x02, 0x02, 0x01, 0x00, 0x02, 0x05, 0x05, 0x00, 0x03, 0x07, 0x01, 0x01
        /*0010*/ 	.byte	0x02, 0x03, 0x00, 0x00, 0x02, 0x06, 0x01, 0x00, 0x04, 0x0b, 0x08, 0x00, 0x01, 0x00, 0x00, 0x00
        /*0020*/ 	.byte	0x00, 0x00, 0x00, 0x00


//--------------------- .nv.info._Z9matrixMul6MatrixS_S_ --------------------------
	.section	.nv.info._Z9matrixMul6MatrixS_S_,"",@"SHT_CUDA_INFO"
	.sectionflags	@""
	.align	4


	//----- nvinfo : EIATTR_CUDA_API_VERSION
	.align		4
        /*0000*/ 	.byte	0x04, 0x37
        /*0002*/ 	.short	(.L_7 - .L_6)
.L_6:
        /*0004*/ 	.word	0x00000082


	//----- nvinfo : EIATTR_KPARAM_INFO
	.align		4
.L_7:
        /*0008*/ 	.byte	0x04, 0x17
        /*000a*/ 	.short	(.L_9 - .L_8)
.L_8:
        /*000c*/ 	.word	0x00000000
        /*0010*/ 	.short	0x0002
        /*0012*/ 	.short	0x0020
        /*0014*/ 	.byte	0x00, 0xf0, 0x41, 0x00


	//----- nvinfo : EIATTR_KPARAM_INFO
	.align		4
.L_9:
        /*0018*/ 	.byte	0x04, 0x17
        /*001a*/ 	.short	(.L_11 - .L_10)
.L_10:
        /*001c*/ 	.word	0x00000000
        /*0020*/ 	.short	0x0001
        /*0022*/ 	.short	0x0010
        /*0024*/ 	.byte	0x00, 0xf0, 0x41, 0x00


	//----- nvinfo : EIATTR_KPARAM_INFO
	.align		4
.L_11:
        /*0028*/ 	.byte	0x04, 0x17
        /*002a*/ 	.short	(.L_13 - .L_12)
.L_12:
        /*002c*/ 	.word	0x00000000
        /*0030*/ 	.short	0x0000
        /*0032*/ 	.short	0x0000
        /*0034*/ 	.byte	0x00, 0xf0, 0x41, 0x00


	//----- nvinfo : EIATTR_SPARSE_MMA_MASK
	.align		4
.L_13:
        /*0038*/ 	.byte	0x03, 0x50
        /*003a*/ 	.short	0x0000


	//----- nvinfo : EIATTR_MAXREG_COUNT
	.align		4
        /*003c*/ 	.byte	0x03, 0x1b
        /*003e*/ 	.short	0x00ff


	//----- nvinfo : EIATTR_MERCURY_ISA_VERSION
	.align		4
        /*0040*/ 	.byte	0x03, 0x5f
        /*0042*/ 	.short	0x0101


	//----- nvinfo : EIATTR_VRC_CTA_INIT_COUNT
	.align		4
        /*0044*/ 	.byte	0x02, 0x4a
	.zero		1
	.zero		1


	//----- nvinfo : EIATTR_EXIT_INSTR_OFFSETS
	.align		4
        /*0048*/ 	.byte	0x04, 0x1c
        /*004a*/ 	.short	(.L_15 - .L_14)


	//   ....[0]....
.L_14:
        /*004c*/ 	.word	0x000000c0


	//   ....[1]....
        /*0050*/ 	.word	0x00000940


	//----- nvinfo : EIATTR_CBANK_PARAM_SIZE
	.align		4
.L_15:
        /*0054*/ 	.byte	0x03, 0x19
        /*0056*/ 	.short	0x0030


	//----- nvinfo : EIATTR_PARAM_CBANK
	.align		4
        /*0058*/ 	.byte	0x04, 0x0a
        /*005a*/ 	.short	(.L_17 - .L_16)
	.align		4
.L_16:
        /*005c*/ 	.word	index@(.nv.constant0._Z9matrixMul6MatrixS_S_)
        /*0060*/ 	.short	0x0380
        /*0062*/ 	.short	0x0030


	//----- nvinfo : EIATTR_SW_WAR
	.align		4
.L_17:
        /*0064*/ 	.byte	0x04, 0x36
        /*0066*/ 	.short	(.L_19 - .L_18)
.L_18:
        /*0068*/ 	.word	0x00000008
.L_19:


//--------------------- .nv.callgraph             --------------------------
	.section	.nv.callgraph,"",@"SHT_CUDA_CALLGRAPH"
	.align	4
	.sectionentsize	8
	.align		4
        /*0000*/ 	.word	0x00000000
	.align		4
        /*0004*/ 	.word	0xffffffff
	.align		4
        /*0008*/ 	.word	0x00000000
	.align		4
        /*000c*/ 	.word	0xfffffffe
	.align		4
        /*0010*/ 	.word	0x00000000
	.align		4
        /*0014*/ 	.word	0xfffffffd
	.align		4
        /*0018*/ 	.word	0x00000000
	.align		4
        /*001c*/ 	.word	0xfffffffc


//--------------------- .text._Z9matrixMul6MatrixS_S_ --------------------------
	.section	.text._Z9matrixMul6MatrixS_S_,"ax",@progbits
	.align	128
        .global         _Z9matrixMul6MatrixS_S_
        .type           _Z9matrixMul6MatrixS_S_,@function
        .size           _Z9matrixMul6MatrixS_S_,(.L_x_6 - _Z9matrixMul6MatrixS_S_)
        .other          _Z9matrixMul6MatrixS_S_,@"STO_CUDA_ENTRY STV_DEFAULT"
_Z9matrixMul6MatrixS_S_:
.text._Z9matrixMul6MatrixS_S_:
[----:B------:R-:W-:Y:S01]  /*0000*/  LDC R1, c[0x0][0x37c] ;  /* 0x0000df00ff017b82 */ /* 0x000fe20000000800 */
[----:B------:R-:W0:Y:S07]  /*0010*/  S2R R3, SR_TID.X ;  /* 0x0000000000037919 */ /* 0x000e2e0000002100 */
[----:B------:R-:W1:Y:S01]  /*0020*/  LDC R25, c[0x0][0x364] ;  /* 0x0000d900ff197b82 */ /* 0x000e620000000800 */
[----:B------:R-:W2:Y:S01]  /*0030*/  LDCU.64 UR10, c[0x0][0x3a0] ;  /* 0x00007400ff0a77ac */ /* 0x000ea20008000a00 */
[----:B------:R-:W1:Y:S06]  /*0040*/  S2R R2, SR_TID.Y ;  /* 0x0000000000027919 */ /* 0x000e6c0000002200 */
[----:B------:R-:W0:Y:S08]  /*0050*/  S2UR UR5, SR_CTAID.X ;  /* 0x00000000000579c3 */ /* 0x000e300000002500 */
[----:B------:R-:W0:Y:S08]  /*0060*/  LDC R0, c[0x0][0x360] ;  /* 0x0000d800ff007b82 */ /* 0x000e300000000800 */
[----:B------:R-:W1:Y:S01]  /*0070*/  S2UR UR4, SR_CTAID.Y ;  /* 0x00000000000479c3 */ /* 0x000e620000002600 */
[----:B0-----:R-:W-:-:S05]  /*0080*/  IMAD R0, R0, UR5, R3 ;  /* 0x0000000500007c24 */ /* 0x001fca000f8e0203 */
[----:B--2---:R-:W-:Y:S01]  /*0090*/  ISETP.GE.AND P0, PT, R0, UR10, PT ;  /* 0x0000000a00007c0c */ /* 0x004fe2000bf06270 */
[----:B-1----:R-:W-:-:S05]  /*00a0*/  IMAD R25, R25, UR4, R2 ;  /* 0x0000000419197c24 */ /* 0x002fca000f8e0202 */
[----:B------:R-:W-:-:S13]  /*00b0*/  ISETP.GE.OR P0, PT, R25, UR11, P0 ;  /* 0x0000000b19007c0c */ /* 0x000fda0008706670 */
[----:B------:R-:W-:Y:S05]  /*00c0*/  @P0 EXIT ;  /* 0x000000000000094d */ /* 0x000fea0003800000 */
[----:B------:R-:W0:Y:S01]  /*00d0*/  LDCU UR5, c[0x0][0x380] ;  /* 0x00007000ff0577ac */ /* 0x000e220008000800 */
[----:B------:R-:W-:Y:S01]  /*00e0*/  CS2R R6, SRZ ;  /* 0x0000000000067805 */ /* 0x000fe2000001ff00 */
[----:B------:R-:W1:Y:S01]  /*00f0*/  LDCU.64 UR8, c[0x0][0x358] ;  /* 0x00006b00ff0877ac */ /* 0x000e620008000a00 */
[----:B0-----:R-:W-:-:S09]  /*0100*/  UISETP.GE.AND UP0, UPT, UR5, 0x1, UPT ;  /* 0x000000010500788c */ /* 0x001fd2000bf06270 */
[----:B-1----:R-:W-:Y:S05]  /*0110*/  BRA.U !UP0, `(.L_x_0) ;  /* 0x0000000508f87547 */ /* 0x002fea000b800000 */
[----:B------:R-:W-:Y:S02]  /*0120*/  UISETP.GE.U32.AND UP1, UPT, UR5, 0x8, UPT ;  /* 0x000000080500788c */ /* 0x000fe4000bf26070 */
[----:B------:R-:W-:Y:S01]  /*0130*/  IMAD R24, R25, UR5, RZ ;  /* 0x0000000519187c24 */ /* 0x000fe2000f8e02ff */
[----:B------:R-:W-:Y:S01]  /*0140*/  ULOP3.LUT UR6, UR5, 0x7, URZ, 0xc0, !UPT ;  /* 0x0000000705067892 */ /* 0x000fe2000f8ec0ff */
[----:B------:R-:W-:Y:S01]  /*0150*/  CS2R R6, SRZ ;  /* 0x0000000000067805 */ /* 0x000fe2000001ff00 */
[----:B------:R-:W-:Y:S02]  /*0160*/  UMOV UR4, URZ ;  /* 0x000000ff00047c82 */ /* 0x000fe40008000000 */
[----:B------:R-:W-:Y:S02]  /*0170*/  UISETP.NE.AND UP0, UPT, UR6, URZ, UPT ;  /* 0x000000ff0600728c */ /* 0x000fe4000bf05270 */
[----:B------:R-:W-:Y:S09]  /*0180*/  BRA.U !UP1, `(.L_x_1) ;  /* 0x0000000109c87547 */ /* 0x000ff2000b800000 */
[----:B------:R-:W0:Y:S01]  /*0190*/  LDC.64 R2, c[0x0][0x388] ;  /* 0x0000e200ff027b82 */ /* 0x000e220000000a00 */
[----:B------:R-:W-:Y:S01]  /*01a0*/  ULOP3.LUT UR4, UR5, 0x7ffffff8, URZ, 0xc0, !UPT ;  /* 0x7ffffff805047892 */ /* 0x000fe2000f8ec0ff */
[----:B------:R-:W-:Y:S02]  /*01b0*/  MOV R26, R0 ;  /* 0x00000000001a7202 */ /* 0x000fe40000000f00 */
[----:B------:R-:W-:Y:S01]  /*01c0*/  CS2R R6, SRZ ;  /* 0x0000000000067805 */ /* 0x000fe2000001ff00 */
[----:B------:R-:W-:Y:S01]  /*01d0*/  UIADD3 UR7, UPT, UPT, -UR4, URZ, URZ ;  /* 0x000000ff04077290 */ /* 0x000fe2000fffe1ff */
[----:B0-----:R-:W-:-:S03]  /*01e0*/  IMAD.WIDE.U32 R2, R24, 0x8, R2 ;  /* 0x0000000818027825 */ /* 0x001fc600078e0002 */
[----:B------:R-:W-:-:S04]  /*01f0*/  IADD3 R8, P0, PT, R2, 0x20, RZ ;  /* 0x0000002002087810 */ /* 0x000fc80007f1e0ff */
[----:B------:R-:W-:-:S09]  /*0200*/  IADD3.X R9, PT, PT, RZ, R3, RZ, P0, !PT ;  /* 0x00000003ff097210 */ /* 0x000fd200007fe4ff */
.L_x_2:
[----:B------:R-:W0:Y:S01]  /*0210*/  LDC.64 R20, c[0x0][0x398] ;  /* 0x0000e600ff147b82 */ /* 0x000e220000000a00 */
[----:B------:R-:W-:Y:S02]  /*0220*/  MOV R2, R8 ;  /* 0x0000000800027202 */ /* 0x000fe40000000f00 */
[----:B------:R-:W-:-:S05]  /*0230*/  MOV R3, R9 ;  /* 0x0000000900037202 */ /* 0x000fca0000000f00 */
[----:B------:R-:W2:Y:S01]  /*0240*/  LDG.E.64 R12, desc[UR8][R2.64+-0x20] ;  /* 0xffffe008020c7981 */ /* 0x000ea2000c1e1b00 */
[----:B------:R-:W1:Y:S03]  /*0250*/  LDC R27, c[0x0][0x390] ;  /* 0x0000e400ff1b7b82 */ /* 0x000e660000000800 */
[----:B------:R-:W3:Y:S04]  /*0260*/  LDG.E.64 R10, desc[UR8][R2.64+-0x18] ;  /* 0xffffe808020a7981 */ /* 0x000ee8000c1e1b00 */
[----:B------:R-:W4:Y:S01]  /*0270*/  LDG.E.64 R16, desc[UR8][R2.64+-0x10] ;  /* 0xfffff00802107981 */ /* 0x000f22000c1e1b00 */
[----:B0-----:R-:W-:-:S05]  /*0280*/  IMAD.WIDE R20, R26, 0x8, R20 ;  /* 0x000000081a147825 */ /* 0x001fca00078e0214 */
[----:B------:R-:W2:Y:S01]  /*0290*/  LDG.E.64 R14, desc[UR8][R20.64] ;  /* 0x00000008140e7981 */ /* 0x000ea2000c1e1b00 */
[----:B-1----:R-:W-:-:S05]  /*02a0*/  IMAD.WIDE R22, R27, 0x8, R20 ;  /* 0x000000081b167825 */ /* 0x002fca00078e0214 */
[----:B------:R-:W3:Y:S01]  /*02b0*/  LDG.E.64 R4, desc[UR8][R22.64] ;  /* 0x0000000816047981 */ /* 0x000ee2000c1e1b00 */
[----:B------:R-:W-:-:S05]  /*02c0*/  IMAD.WIDE R18, R27, 0x8, R22 ;  /* 0x000000081b127825 */ /* 0x000fca00078e0216 */
[----:B------:R0:W4:Y:S02]  /*02d0*/  LDG.E.64 R8, desc[UR8][R18.64] ;  /* 0x0000000812087981 */ /* 0x000124000c1e1b00 */
[C---:B0-----:R-:W-:Y:S01]  /*02e0*/  IMAD.WIDE R18, R27.reuse, 0x8, R18 ;  /* 0x000000081b127825 */ /* 0x041fe200078e0212 */
[----:B--2---:R-:W-:Y:S01]  /*02f0*/  DFMA R6, R12, R14, R6 ;  /* 0x0000000e0c06722b */ /* 0x004fe20000000006 */
[----:B------:R-:W2:Y:S04]  /*0300*/  LDG.E.64 R12, desc[UR8][R2.64+-0x8] ;  /* 0xfffff808020c7981 */ /* 0x000ea8000c1e1b00 */
[----:B------:R0:W2:Y:S01]  /*0310*/  LDG.E.64 R14, desc[UR8][R18.64] ;  /* 0x00000008120e7981 */ /* 0x0000a2000c1e1b00 */
[C---:B------:R-:W-:Y:S02]  /*0320*/  IMAD.WIDE R20, R27.reuse, 0x8, R18 ;  /* 0x000000081b147825 */ /* 0x040fe400078e0212 */
[----:B---3--:R-:W-:Y:S01]  /*0330*/  DFMA R10, R10, R4, R6 ;  /* 0x000000040a0a722b */ /* 0x008fe20000000006 */
[----:B------:R-:W3:Y:S04]  /*0340*/  LDG.E.64 R4, desc[UR8][R2.64] ;  /* 0x0000000802047981 */ /* 0x000ee8000c1e1b00 */
[----:B------:R-:W3:Y:S01]  /*0350*/  LDG.E.64 R6, desc[UR8][R20.64] ;  /* 0x0000000814067981 */ /* 0x000ee2000c1e1b00 */
[----:B------:R-:W-:-:S02]  /*0360*/  IMAD.WIDE R28, R27, 0x8, R20 ;  /* 0x000000081b1c7825 */ /* 0x000fc400078e0214 */
[----:B----4-:R-:W-:Y:S01]  /*0370*/  DFMA R16, R16, R8, R10 ;  /* 0x000000081010722b */ /* 0x010fe2000000000a */
[----:B------:R-:W4:Y:S04]  /*0380*/  LDG.E.64 R8, desc[UR8][R2.64+0x8] ;  /* 0x0000080802087981 */ /* 0x000f28000c1e1b00 */
[----:B------:R-:W4:Y:S01]  /*0390*/  LDG.E.64 R10, desc[UR8][R28.64] ;  /* 0x000000081c0a7981 */ /* 0x000f22000c1e1b00 */
[----:B------:R-:W-:-:S03]  /*03a0*/  IMAD.WIDE R22, R27, 0x8, R28 ;  /* 0x000000081b167825 */ /* 0x000fc600078e021c */
[----:B------:R-:W5:Y:S01]  /*03b0*/  LDG.E.64 R20, desc[UR8][R2.64+0x18] ;  /* 0x0000180802147981 */ /* 0x000f62000c1e1b00 */
[----:B0-----:R-:W-:-:S06]  /*03c0*/  IMAD.WIDE R18, R27, 0x8, R22 ;  /* 0x000000081b127825 */ /* 0x001fcc00078e0216 */
[----:B------:R-:W5:Y:S01]  /*03d0*/  LDG.E.64 R18, desc[UR8][R18.64] ;  /* 0x0000000812127981 */ /* 0x000f62000c1e1b00 */
[----:B--2---:R-:W-:-:S03]  /*03e0*/  DFMA R12, R12, R14, R16 ;  /* 0x0000000e0c0c722b */ /* 0x004fc60000000010 */
[----:B------:R-:W2:Y:S04]  /*03f0*/  LDG.E.64 R14, desc[UR8][R2.64+0x10] ;  /* 0x00001008020e7981 */ /* 0x000ea8000c1e1b00 */
[----:B------:R-:W2:Y:S01]  /*0400*/  LDG.E.64 R16, desc[UR8][R22.64] ;  /* 0x0000000816107981 */ /* 0x000ea2000c1e1b00 */
[----:B---3--:R-:W-:Y:S01]  /*0410*/  DFMA R4, R4, R6, R12 ;  /* 0x000000060404722b */ /* 0x008fe2000000000c */
[----:B------:R-:W-:-:S07]  /*0420*/  UIADD3 UR7, UPT, UPT, UR7, 0x8, URZ ;  /* 0x0000000807077890 */ /* 0x000fce000fffe0ff */
[----:B----4-:R-:W-:Y:S01]  /*0430*/  DFMA R4, R8, R10, R4 ;  /* 0x0000000a0804722b */ /* 0x010fe20000000004 */
[----:B------:R-:W-:Y:S01]  /*0440*/  UISETP.NE.AND UP1, UPT, UR7, URZ, UPT ;  /* 0x000000ff0700728c */ /* 0x000fe2000bf25270 */
[----:B------:R-:W-:Y:S02]  /*0450*/  IADD3 R8, P0, PT, R2, 0x40, RZ ;  /* 0x0000004002087810 */ /* 0x000fe40007f1e0ff */
[----:B------:R-:W-:Y:S02]  /*0460*/  LEA R26, R27, R26, 0x3 ;  /* 0x0000001a1b1a7211 */ /* 0x000fe400078e18ff */
[----:B------:R-:W-:Y:S02]  /*0470*/  IADD3.X R9, PT, PT, RZ, R3, RZ, P0, !PT ;  /* 0x00000003ff097210 */ /* 0x000fe400007fe4ff */
[----:B--2---:R-:W-:-:S08]  /*0480*/  DFMA R4, R14, R16, R4 ;  /* 0x000000100e04722b */ /* 0x004fd00000000004 */
[----:B-----5:R-:W-:Y:S01]  /*0490*/  DFMA R6, R20, R18, R4 ;  /* 0x000000121406722b */ /* 0x020fe20000000004 */
[----:B------:R-:W-:Y:S10]  /*04a0*/  BRA.U UP1, `(.L_x_2) ;  /* 0xfffffffd01587547 */ /* 0x000ff4000b83ffff */
.L_x_1:
[----:B------:R-:W-:Y:S05]  /*04b0*/  BRA.U !UP0, `(.L_x_0) ;  /* 0x0000000508107547 */ /* 0x000fea000b800000 */
[----:B------:R-:W-:Y:S02]  /*04c0*/  UISETP.GE.U32.AND UP0, UPT, UR6, 0x4, UPT ;  /* 0x000000040600788c */ /* 0x000fe4000bf06070 */
[----:B------:R-:W-:-:S04]  /*04d0*/  ULOP3.LUT UR7, UR5, 0x3, URZ, 0xc0, !UPT ;  /* 0x0000000305077892 */ /* 0x000fc8000f8ec0ff */
[----:B------:R-:W-:-:S03]  /*04e0*/  UISETP.NE.AND UP1, UPT, UR7, URZ, UPT ;  /* 0x000000ff0700728c */ /* 0x000fc6000bf25270 */
[----:B------:R-:W-:Y:S08]  /*04f0*/  BRA.U !UP0, `(.L_x_3) ;  /* 0x0000000108707547 */ /* 0x000ff0000b800000 */
[----:B------:R-:W0:Y:S01]  /*0500*/  LDC R19, c[0x0][0x390] ;  /* 0x0000e400ff137b82 */ /* 0x000e220000000800 */
[----:B------:R-:W1:Y:S01]  /*0510*/  LDCU.64 UR12, c[0x0][0x388] ;  /* 0x00007100ff0c77ac */ /* 0x000e620008000a00 */
[C---:B------:R-:W-:Y:S02]  /*0520*/  IADD3 R5, PT, PT, R24.reuse, UR4, RZ ;  /* 0x0000000418057c10 */ /* 0x040fe4000fffe0ff */
[----:B------:R-:W-:-:S04]  /*0530*/  IADD3 R8, P0, PT, R24, UR4, RZ ;  /* 0x0000000418087c10 */ /* 0x000fc8000ff1e0ff */
[----:B------:R-:W2:Y:S08]  /*0540*/  LDC.64 R2, c[0x0][0x388] ;  /* 0x0000e200ff027b82 */ /* 0x000eb00000000a00 */
[----:B------:R-:W3:Y:S01]  /*0550*/  LDC.64 R22, c[0x0][0x398] ;  /* 0x0000e600ff167b82 */ /* 0x000ee20000000a00 */
[----:B0-----:R-:W-:Y:S02]  /*0560*/  IMAD R9, R19, UR4, R0 ;  /* 0x0000000413097c24 */ /* 0x001fe4000f8e0200 */
[----:B--2---:R-:W-:-:S06]  /*0570*/  IMAD.WIDE.U32 R2, R5, 0x8, R2 ;  /* 0x0000000805027825 */ /* 0x004fcc00078e0002 */
[----:B------:R-:W2:Y:S01]  /*0580*/  LDG.E.64 R2, desc[UR8][R2.64] ;  /* 0x0000000802027981 */ /* 0x000ea2000c1e1b00 */
[----:B---3--:R-:W-:Y:S01]  /*0590*/  IMAD.WIDE R22, R9, 0x8, R22 ;  /* 0x0000000809167825 */ /* 0x008fe200078e0216 */
[----:B------:R-:W-:Y:S02]  /*05a0*/  IADD3.X R9, PT, PT, RZ, RZ, RZ, P0, !PT ;  /* 0x000000ffff097210 */ /* 0x000fe400007fe4ff */
[C---:B-1----:R-:W-:Y:S02]  /*05b0*/  LEA R16, P0, R8.reuse, UR12, 0x3 ;  /* 0x0000000c08107c11 */ /* 0x042fe4000f8018ff */
[----:B------:R-:W2:Y:S01]  /*05c0*/  LDG.E.64 R4, desc[UR8][R22.64] ;  /* 0x0000000816047981 */ /* 0x000ea2000c1e1b00 */
[----:B------:R-:W-:Y:S01]  /*05d0*/  IMAD.WIDE R26, R19, 0x8, R22 ;  /* 0x00000008131a7825 */ /* 0x000fe200078e0216 */
[----:B------:R-:W-:-:S04]  /*05e0*/  LEA.HI.X R17, R8, UR13, R9, 0x3, P0 ;  /* 0x0000000d08117c11 */ /* 0x000fc800080f1c09 */
[----:B------:R-:W3:Y:S01]  /*05f0*/  LDG.E.64 R14, desc[UR8][R26.64] ;  /* 0x000000081a0e7981 */ /* 0x000ee2000c1e1b00 */
[----:B------:R-:W-:-:S03]  /*0600*/  IMAD.WIDE R28, R19, 0x8, R26 ;  /* 0x00000008131c7825 */ /* 0x000fc600078e021a */
[----:B------:R-:W3:Y:S04]  /*0610*/  LDG.E.64 R12, desc[UR8][R16.64+0x8] ;  /* 0x00000808100c7981 */ /* 0x000ee8000c1e1b00 */
[----:B------:R-:W4:Y:S01]  /*0620*/  LDG.E.64 R8, desc[UR8][R16.64+0x10] ;  /* 0x0000100810087981 */ /* 0x000f22000c1e1b00 */
[----:B------:R-:W-:-:S03]  /*0630*/  IMAD.WIDE R20, R19, 0x8, R28 ;  /* 0x0000000813147825 */ /* 0x000fc600078e021c */
[----:B------:R-:W4:Y:S04]  /*0640*/  LDG.E.64 R10, desc[UR8][R28.64] ;  /* 0x000000081c0a7981 */ /* 0x000f28000c1e1b00 */
[----:B------:R-:W5:Y:S04]  /*0650*/  LDG.E.64 R18, desc[UR8][R16.64+0x18] ;  /* 0x0000180810127981 */ /* 0x000f68000c1e1b00 */
[----:B------:R-:W5:Y:S01]  /*0660*/  LDG.E.64 R20, desc[UR8][R20.64] ;  /* 0x0000000814147981 */ /* 0x000f62000c1e1b00 */
[----:B------:R-:W-:Y:S01]  /*0670*/  UIADD3 UR4, UPT, UPT, UR4, 0x4, URZ ;  /* 0x0000000404047890 */ /* 0x000fe2000fffe0ff */
[----:B--2---:R-:W-:-:S08]  /*0680*/  DFMA R2, R2, R4, R6 ;  /* 0x000000040202722b */ /* 0x004fd00000000006 */
[----:B---3--:R-:W-:-:S08]  /*0690*/  DFMA R2, R12, R14, R2 ;  /* 0x0000000e0c02722b */ /* 0x008fd00000000002 */
[----:B----4-:R-:W-:-:S08]  /*06a0*/  DFMA R2, R8, R10, R2 ;  /* 0x0000000a0802722b */ /* 0x010fd00000000002 */
[----:B-----5:R-:W-:-:S11]  /*06b0*/  DFMA R6, R18, R20, R2 ;  /* 0x000000141206722b */ /* 0x020fd60000000002 */
.L_x_3:
[----:B------:R-:W-:Y:S05]  /*06c0*/  BRA.U !UP1, `(.L_x_0) ;  /* 0x00000001098c7547 */ /* 0x000fea000b800000 */
[----:B------:R-:W-:Y:S02]  /*06d0*/  UISETP.NE.AND UP0, UPT, UR7, 0x1, UPT ;  /* 0x000000010700788c */ /* 0x000fe4000bf05270 */
[----:B------:R-:W-:-:S04]  /*06e0*/  ULOP3.LUT UR5, UR5, 0x1, URZ, 0xc0, !UPT ;  /* 0x0000000105057892 */ /* 0x000fc8000f8ec0ff */
[----:B------:R-:W-:-:S03]  /*06f0*/  UISETP.NE.U32.AND UP1, UPT, UR5, 0x1, UPT ;  /* 0x000000010500788c */ /* 0x000fc6000bf25070 */
        /* <DEDUP_REMOVED lines=13> */
[----:B------:R-:W2:Y:S02]  /*07d0*/  LDG.E.64 R8, desc[UR8][R4.64] ;  /* 0x0000000804087981 */ /* 0x000ea4000c1e1b00 */
[----:B------:R-:W-:Y:S01]  /*07e0*/  LEA.HI.X R11, R12, UR7, R11, 0x3, P0 ;  /* 0x000000070c0b7c11 */ /* 0x000fe200080f1c0b */
[----:B------:R-:W-:-:S05]  /*07f0*/  IMAD.WIDE R12, R13, 0x8, R4 ;  /* 0x000000080d0c7825 */ /* 0x000fca00078e0204 */
[----:B------:R-:W3:Y:S04]  /*0800*/  LDG.E.64 R10, desc[UR8][R10.64+0x8] ;  /* 0x000008080a0a7981 */ /* 0x000ee8000c1e1b00 */
[----:B------:R-:W3:Y:S01]  /*0810*/  LDG.E.64 R12, desc[UR8][R12.64] ;  /* 0x000000080c0c7981 */ /* 0x000ee2000c1e1b00 */
[----:B------:R-:W-:Y:S01]  /*0820*/  UIADD3 UR4, UPT, UPT, UR4, 0x2, URZ ;  /* 0x0000000204047890 */ /* 0x000fe2000fffe0ff */
[----:B--2---:R-:W-:-:S08]  /*0830*/  DFMA R6, R2, R8, R6 ;  /* 0x000000080206722b */ /* 0x004fd00000000006 */
[----:B---3--:R-:W-:-:S11]  /*0840*/  DFMA R6, R10, R12, R6 ;  /* 0x0000000c0a06722b */ /* 0x008fd60000000006 */
.L_x_4:
[----:B------:R-:W-:Y:S05]  /*0850*/  BRA.U UP1, `(.L_x_0) ;  /* 0x0000000101287547 */ /* 0x000fea000b800000 */
[----:B------:R-:W0:Y:S01]  /*0860*/  LDC R11, c[0x0][0x390] ;  /* 0x0000e400ff0b7b82 */ /* 0x000e220000000800 */
[----:B------:R-:W-:-:S07]  /*0870*/  IADD3 R9, PT, PT, R24, UR4, RZ ;  /* 0x0000000418097c10 */ /* 0x000fce000fffe0ff */
[----:B------:R-:W1:Y:S08]  /*0880*/  LDC.64 R2, c[0x0][0x388] ;  /* 0x0000e200ff027b82 */ /* 0x000e700000000a00 */
[----:B------:R-:W2:Y:S01]  /*0890*/  LDC.64 R4, c[0x0][0x398] ;  /* 0x0000e600ff047b82 */ /* 0x000ea20000000a00 */
[----:B0-----:R-:W-:Y:S02]  /*08a0*/  IMAD R11, R11, UR4, R0 ;  /* 0x000000040b0b7c24 */ /* 0x001fe4000f8e0200 */
[----:B-1----:R-:W-:-:S06]  /*08b0*/  IMAD.WIDE.U32 R2, R9, 0x8, R2 ;  /* 0x0000000809027825 */ /* 0x002fcc00078e0002 */
[----:B------:R-:W3:Y:S01]  /*08c0*/  LDG.E.64 R2, desc[UR8][R2.64] ;  /* 0x0000000802027981 */ /* 0x000ee2000c1e1b00 */
[----:B--2---:R-:W-:-:S06]  /*08d0*/  IMAD.WIDE R4, R11, 0x8, R4 ;  /* 0x000000080b047825 */ /* 0x004fcc00078e0204 */
[----:B------:R-:W3:Y:S02]  /*08e0*/  LDG.E.64 R4, desc[UR8][R4.64] ;  /* 0x0000000804047981 */ /* 0x000ee4000c1e1b00 */
[----:B---3--:R-:W-:-:S11]  /*08f0*/  DFMA R6, R2, R4, R6 ;  /* 0x000000040206722b */ /* 0x008fd60000000006 */
.L_x_0:
[----:B------:R-:W0:Y:S01]  /*0900*/  LDC.64 R2, c[0x0][0x3a8] ;  /* 0x0000ea00ff027b82 */ /* 0x000e220000000a00 */
[----:B------:R-:W-:-:S04]  /*0910*/  IMAD R25, R25, UR10, R0 ;  /* 0x0000000a19197c24 */ /* 0x000fc8000f8e0200 */
[----:B0-----:R-:W-:-:S05]  /*0920*/  IMAD.WIDE R2, R25, 0x8, R2 ;  /* 0x0000000819027825 */ /* 0x001fca00078e0202 */
[----:B------:R-:W-:Y:S01]  /*0930*/  STG.E.64 desc[UR8][R2.64], R6 ;  /* 0x0000000602007986 */ /* 0x000fe2000c101b08 */
[----:B------:R-:W-:Y:S05]  /*0940*/  EXIT ;  /* 0x000000000000794d */ /* 0x000fea0003800000 */
.L_x_5:
[----:B------:R-:W-:-:S00]  /*0950*/  BRA `(.L_x_5) ;  /* 0xfffffffc00fc7947 */ /* 0x000fc0000383ffff */
[----:B------:R-:W-:-:S00]  /*0960*/  NOP ;  /* 0x0000000000007918 */ /* 0x000fc00000000000 */
        /* <DEDUP_REMOVED lines=9> */
.L_x_6:


//--------------------- .nv.shared.reserved.0     --------------------------
	.section	.nv.shared.reserved.0,"aw",@nobits
	.weak		__nv_reservedSMEM_offset_0_alias
	.size		__nv_reservedSMEM_offset_0_alias, 0, 64
	.other		__nv_reservedSMEM_offset_0_alias,@"STO_CUDA_RESERVED_SHARED STV_DEFAULT"
__nv_reservedSMEM_offset_0_alias:
	.zero		0
	.zero		64


//--------------------- .nv.constant0._Z9matrixMul6MatrixS_S_ --------------------------
	.section	.nv.constant0._Z9matrixMul6MatrixS_S_,"a",@progbits
	.sectionflags	@""
	.align	4
.nv.constant0._Z9matrixMul6MatrixS_S_:
	.zero		944


//--------------------- SYMBOLS --------------------------

	.type		.nv.reservedSmem.offset0,@object
	.size		.nv.reservedSmem.offset0,0x4
